//
// Generated by NVIDIA NVVM Compiler
//
// Compiler Build ID: CL-36424714
// Cuda compilation tools, release 13.0, V13.0.88
// Based on NVVM 20.0.0
//

.version 9.0
.target sm_100
.address_size 64

	// .globl	_Z21Kernel_initializationiiPfS_S_S_fS_S_S_ffffff

.visible .entry _Z21Kernel_initializationiiPfS_S_S_fS_S_S_ffffff(
	.param .u32 _Z21Kernel_initializationiiPfS_S_S_fS_S_S_ffffff_param_0,
	.param .u32 _Z21Kernel_initializationiiPfS_S_S_fS_S_S_ffffff_param_1,
	.param .u64 .ptr .align 1 _Z21Kernel_initializationiiPfS_S_S_fS_S_S_ffffff_param_2,
	.param .u64 .ptr .align 1 _Z21Kernel_initializationiiPfS_S_S_fS_S_S_ffffff_param_3,
	.param .u64 .ptr .align 1 _Z21Kernel_initializationiiPfS_S_S_fS_S_S_ffffff_param_4,
	.param .u64 .ptr .align 1 _Z21Kernel_initializationiiPfS_S_S_fS_S_S_ffffff_param_5,
	.param .f32 _Z21Kernel_initializationiiPfS_S_S_fS_S_S_ffffff_param_6,
	.param .u64 .ptr .align 1 _Z21Kernel_initializationiiPfS_S_S_fS_S_S_ffffff_param_7,
	.param .u64 .ptr .align 1 _Z21Kernel_initializationiiPfS_S_S_fS_S_S_ffffff_param_8,
	.param .u64 .ptr .align 1 _Z21Kernel_initializationiiPfS_S_S_fS_S_S_ffffff_param_9,
	.param .f32 _Z21Kernel_initializationiiPfS_S_S_fS_S_S_ffffff_param_10,
	.param .f32 _Z21Kernel_initializationiiPfS_S_S_fS_S_S_ffffff_param_11,
	.param .f32 _Z21Kernel_initializationiiPfS_S_S_fS_S_S_ffffff_param_12,
	.param .f32 _Z21Kernel_initializationiiPfS_S_S_fS_S_S_ffffff_param_13,
	.param .f32 _Z21Kernel_initializationiiPfS_S_S_fS_S_S_ffffff_param_14,
	.param .f32 _Z21Kernel_initializationiiPfS_S_S_fS_S_S_ffffff_param_15
)
{
	.reg .b32 	%r<12>;
	.reg .b32 	%f<21>;
	.reg .b64 	%rd<23>;
	.reg .b64 	%fd<17>;

	ld.param.u32 	%r1, [_Z21Kernel_initializationiiPfS_S_S_fS_S_S_ffffff_param_1];
	ld.param.u64 	%rd1, [_Z21Kernel_initializationiiPfS_S_S_fS_S_S_ffffff_param_2];
	ld.param.u64 	%rd2, [_Z21Kernel_initializationiiPfS_S_S_fS_S_S_ffffff_param_3];
	ld.param.u64 	%rd3, [_Z21Kernel_initializationiiPfS_S_S_fS_S_S_ffffff_param_4];
	ld.param.u64 	%rd4, [_Z21Kernel_initializationiiPfS_S_S_fS_S_S_ffffff_param_5];
	ld.param.f32 	%f1, [_Z21Kernel_initializationiiPfS_S_S_fS_S_S_ffffff_param_6];
	ld.param.u64 	%rd5, [_Z21Kernel_initializationiiPfS_S_S_fS_S_S_ffffff_param_7];
	ld.param.u64 	%rd6, [_Z21Kernel_initializationiiPfS_S_S_fS_S_S_ffffff_param_8];
	ld.param.u64 	%rd7, [_Z21Kernel_initializationiiPfS_S_S_fS_S_S_ffffff_param_9];
	ld.param.f32 	%f2, [_Z21Kernel_initializationiiPfS_S_S_fS_S_S_ffffff_param_10];
	ld.param.f32 	%f3, [_Z21Kernel_initializationiiPfS_S_S_fS_S_S_ffffff_param_11];
	ld.param.f32 	%f4, [_Z21Kernel_initializationiiPfS_S_S_fS_S_S_ffffff_param_12];
	ld.param.f32 	%f5, [_Z21Kernel_initializationiiPfS_S_S_fS_S_S_ffffff_param_13];
	ld.param.f32 	%f6, [_Z21Kernel_initializationiiPfS_S_S_fS_S_S_ffffff_param_14];
	ld.param.f32 	%f7, [_Z21Kernel_initializationiiPfS_S_S_fS_S_S_ffffff_param_15];
	cvta.to.global.u64 	%rd8, %rd7;
	cvta.to.global.u64 	%rd9, %rd6;
	cvta.to.global.u64 	%rd10, %rd5;
	cvta.to.global.u64 	%rd11, %rd4;
	cvta.to.global.u64 	%rd12, %rd3;
	cvta.to.global.u64 	%rd13, %rd2;
	cvta.to.global.u64 	%rd14, %rd1;
	mov.u32 	%r2, %ntid.x;
	mov.u32 	%r3, %ctaid.x;
	mov.u32 	%r4, %tid.x;
	mad.lo.s32 	%r5, %r2, %r3, %r4;
	mov.u32 	%r6, %ntid.y;
	mov.u32 	%r7, %ctaid.y;
	mov.u32 	%r8, %tid.y;
	mad.lo.s32 	%r9, %r6, %r7, %r8;
	mad.lo.s32 	%r10, %r1, %r5, %r9;
	mul.wide.s32 	%rd15, %r10, 4;
	add.s64 	%rd16, %rd14, %rd15;
	ld.global.f32 	%f8, [%rd16];
	mul.f32 	%f9, %f1, %f8;
	add.s64 	%rd17, %rd13, %rd15;
	st.global.f32 	[%rd17], %f9;
	ld.global.f32 	%f10, [%rd16];
	mul.f32 	%f11, %f1, %f10;
	add.s64 	%rd18, %rd12, %rd15;
	st.global.f32 	[%rd18], %f11;
	add.s64 	%rd19, %rd11, %rd15;
	mov.b32 	%r11, 0;
	st.global.u32 	[%rd19], %r11;
	ld.global.f32 	%f12, [%rd16];
	mul.f32 	%f13, %f2, %f12;
	cvt.f64.f32 	%fd1, %f13;
	cvt.f64.f32 	%fd2, %f12;
	mov.f64 	%fd3, 0d3FF0000000000000;
	sub.f64 	%fd4, %fd3, %fd2;
	cvt.f64.f32 	%fd5, %f5;
	fma.rn.f64 	%fd6, %fd4, %fd5, %fd1;
	cvt.rn.f32.f64 	%f14, %fd6;
	add.s64 	%rd20, %rd10, %rd15;
	st.global.f32 	[%rd20], %f14;
	ld.global.f32 	%f15, [%rd16];
	mul.f32 	%f16, %f3, %f15;
	cvt.f64.f32 	%fd7, %f16;
	cvt.f64.f32 	%fd8, %f15;
	sub.f64 	%fd9, %fd3, %fd8;
	cvt.f64.f32 	%fd10, %f6;
	fma.rn.f64 	%fd11, %fd9, %fd10, %fd7;
	cvt.rn.f32.f64 	%f17, %fd11;
	add.s64 	%rd21, %rd9, %rd15;
	st.global.f32 	[%rd21], %f17;
	ld.global.f32 	%f18, [%rd16];
	mul.f32 	%f19, %f4, %f18;
	cvt.f64.f32 	%fd12, %f19;
	cvt.f64.f32 	%fd13, %f18;
	sub.f64 	%fd14, %fd3, %fd13;
	cvt.f64.f32 	%fd15, %f7;
	fma.rn.f64 	%fd16, %fd14, %fd15, %fd12;
	cvt.rn.f32.f64 	%f20, %fd16;
	add.s64 	%rd22, %rd8, %rd15;
	st.global.f32 	[%rd22], %f20;
	ret;

}


// ===== COMPILED SASS (sm_100) =====

	.target	sm_100

	.elftype	@"ET_EXEC"


//--------------------- .note.nv.tkinfo           --------------------------
	.section	.note.nv.tkinfo,"",@"SHT_NOTE"
	.sectionflags	@"SHF_NOTE_NV_TKINFO"
	.tkinfo
        /*0018*/ 	.word	0x00000002
        /*0030*/ 	.string	""
        /*0030*/ 	.string	"ptxas"
        /*0030*/ 	.string	"Cuda compilation tools, release 13.0, V13.0.88"
        /*0030*/ 	.string	"Build cuda_13.0.r13.0/compiler.36424714_0"
        /*0030*/ 	.string	"-arch sm_100 -m 64 "



//--------------------- .note.nv.cuinfo           --------------------------
	.section	.note.nv.cuinfo,"",@"SHT_NOTE"
	.sectionflags	@"SHF_NOTE_NV_CUINFO"
        /*0018*/ 	.short	0x0002
        /*001a*/ 	.short	0x0064
        /*001c*/ 	.short	0x0082
	.zero		2


//--------------------- .nv.info                  --------------------------
	.section	.nv.info,"",@"SHT_CUDA_INFO"
	.align	4


	//----- nvinfo : EIATTR_REGCOUNT
	.align		4
        /*0000*/ 	.byte	0x04, 0x2f
        /*0002*/ 	.short	(.L_1 - .L_0)
	.align		4
.L_0:
        /*0004*/ 	.word	index@(_Z21Kernel_initializationiiPfS_S_S_fS_S_S_ffffff)
        /*0008*/ 	.word	0x00000018


	//----- nvinfo : EIATTR_FRAME_SIZE
	.align		4
.L_1:
        /*000c*/ 	.byte	0x04, 0x11
        /*000e*/ 	.short	(.L_3 - .L_2)
	.align		4
.L_2:
        /*0010*/ 	.word	index@(_Z21Kernel_initializationiiPfS_S_S_fS_S_S_ffffff)
        /*0014*/ 	.word	0x00000000


	//----- nvinfo : EIATTR_MIN_STACK_SIZE
	.align		4
.L_3:
        /*0018*/ 	.byte	0x04, 0x12
        /*001a*/ 	.short	(.L_5 - .L_4)
	.align		4
.L_4:
        /*001c*/ 	.word	index@(_Z21Kernel_initializationiiPfS_S_S_fS_S_S_ffffff)
        /*0020*/ 	.word	0x00000000
.L_5:


//--------------------- .nv.compat                --------------------------
	.section	.nv.compat,"",@"SHT_CUDA_COMPAT_INFO"
	.align	4
        /*0000*/ 	.byte	0x02, 0x09, 0x00, 0x00, 0x02, 0x02, 0x01, 0x00, 0x02, 0x05, 0x05, 0x00, 0x03, 0x07, 0x01, 0x01
        /*0010*/ 	.byte	0x02, 0x03, 0x00, 0x00, 0x02, 0x06, 0x01, 0x00, 0x04, 0x0b, 0x08, 0x00, 0x01, 0x00, 0x00, 0x00
        /*0020*/ 	.byte	0x00, 0x00, 0x00, 0x00


//--------------------- .nv.info._Z21Kernel_initializationiiPfS_S_S_fS_S_S_ffffff --------------------------
	.section	.nv.info._Z21Kernel_initializationiiPfS_S_S_fS_S_S_ffffff,"",@"SHT_CUDA_INFO"
	.sectionflags	@""
	.align	4


	//----- nvinfo : EIATTR_CUDA_API_VERSION
	.align		4
        /*0000*/ 	.byte	0x04, 0x37
        /*0002*/ 	.short	(.L_7 - .L_6)
.L_6:
        /*0004*/ 	.word	0x00000082


	//----- nvinfo : EIATTR_KPARAM_INFO
	.align		4
.L_7:
        /*0008*/ 	.byte	0x04, 0x17
        /*000a*/ 	.short	(.L_9 - .L_8)
.L_8:
        /*000c*/ 	.word	0x00000000
        /*0010*/ 	.short	0x000f
        /*0012*/ 	.short	0x005c
        /*0014*/ 	.byte	0x00, 0xf0, 0x11, 0x00


	//----- nvinfo : EIATTR_KPARAM_INFO
	.align		4
.L_9:
        /*0018*/ 	.byte	0x04, 0x17
        /*001a*/ 	.short	(.L_11 - .L_10)
.L_10:
        /*001c*/ 	.word	0x00000000
        /*0020*/ 	.short	0x000e
        /*0022*/ 	.short	0x0058
        /*0024*/ 	.byte	0x00, 0xf0, 0x11, 0x00


	//----- nvinfo : EIATTR_KPARAM_INFO
	.align		4
.L_11:
        /*0028*/ 	.byte	0x04, 0x17
        /*002a*/ 	.short	(.L_13 - .L_12)
.L_12:
        /*002c*/ 	.word	0x00000000
        /*0030*/ 	.short	0x000d
        /*0032*/ 	.short	0x0054
        /*0034*/ 	.byte	0x00, 0xf0, 0x11, 0x00


	//----- nvinfo : EIATTR_KPARAM_INFO
	.align		4
.L_13:
        /*0038*/ 	.byte	0x04, 0x17
        /*003a*/ 	.short	(.L_15 - .L_14)
.L_14:
        /*003c*/ 	.word	0x00000000
        /*0040*/ 	.short	0x000c
        /*0042*/ 	.short	0x0050
        /*0044*/ 	.byte	0x00, 0xf0, 0x11, 0x00


	//----- nvinfo : EIATTR_KPARAM_INFO
	.align		4
.L_15:
        /*0048*/ 	.byte	0x04, 0x17
        /*004a*/ 	.short	(.L_17 - .L_16)
.L_16:
        /*004c*/ 	.word	0x00000000
        /*0050*/ 	.short	0x000b
        /*0052*/ 	.short	0x004c
        /*0054*/ 	.byte	0x00, 0xf0, 0x11, 0x00


	//----- nvinfo : EIATTR_KPARAM_INFO
	.align		4
.L_17:
        /*0058*/ 	.byte	0x04, 0x17
        /*005a*/ 	.short	(.L_19 - .L_18)
.L_18:
        /*005c*/ 	.word	0x00000000
        /*0060*/ 	.short	0x000a
        /*0062*/ 	.short	0x0048
        /*0064*/ 	.byte	0x00, 0xf0, 0x11, 0x00


	//----- nvinfo : EIATTR_KPARAM_INFO
	.align		4
.L_19:
        /*0068*/ 	.byte	0x04, 0x17
        /*006a*/ 	.short	(.L_21 - .L_20)
.L_20:
        /*006c*/ 	.word	0x00000000
        /*0070*/ 	.short	0x0009
        /*0072*/ 	.short	0x0040
        /*0074*/ 	.byte	0x00, 0xf5, 0x21, 0x00


	//----- nvinfo : EIATTR_KPARAM_INFO
	.align		4
.L_21:
        /*0078*/ 	.byte	0x04, 0x17
        /*007a*/ 	.short	(.L_23 - .L_22)
.L_22:
        /*007c*/ 	.word	0x00000000
        /*0080*/ 	.short	0x0008
        /*0082*/ 	.short	0x0038
        /*0084*/ 	.byte	0x00, 0xf5, 0x21, 0x00


	//----- nvinfo : EIATTR_KPARAM_INFO
	.align		4
.L_23:
        /*0088*/ 	.byte	0x04, 0x17
        /*008a*/ 	.short	(.L_25 - .L_24)
.L_24:
        /*008c*/ 	.word	0x00000000
        /*0090*/ 	.short	0x0007
        /*0092*/ 	.short	0x0030
        /*0094*/ 	.byte	0x00, 0xf5, 0x21, 0x00


	//----- nvinfo : EIATTR_KPARAM_INFO
	.align		4
.L_25:
        /*0098*/ 	.byte	0x04, 0x17
        /*009a*/ 	.short	(.L_27 - .L_26)
.L_26:
        /*009c*/ 	.word	0x00000000
        /*00a0*/ 	.short	0x0006
        /*00a2*/ 	.short	0x0028
        /*00a4*/ 	.byte	0x00, 0xf0, 0x11, 0x00


	//----- nvinfo : EIATTR_KPARAM_INFO
	.align		4
.L_27:
        /*00a8*/ 	.byte	0x04, 0x17
        /*00aa*/ 	.short	(.L_29 - .L_28)
.L_28:
        /*00ac*/ 	.word	0x00000000
        /*00b0*/ 	.short	0x0005
        /*00b2*/ 	.short	0x0020
        /*00b4*/ 	.byte	0x00, 0xf5, 0x21, 0x00


	//----- nvinfo : EIATTR_KPARAM_INFO
	.align		4
.L_29:
        /*00b8*/ 	.byte	0x04, 0x17
        /*00ba*/ 	.short	(.L_31 - .L_30)
.L_30:
        /*00bc*/ 	.word	0x00000000
        /*00c0*/ 	.short	0x0004
        /*00c2*/ 	.short	0x0018
        /*00c4*/ 	.byte	0x00, 0xf5, 0x21, 0x00


	//----- nvinfo : EIATTR_KPARAM_INFO
	.align		4
.L_31:
        /*00c8*/ 	.byte	0x04, 0x17
        /*00ca*/ 	.short	(.L_33 - .L_32)
.L_32:
        /*00cc*/ 	.word	0x00000000
        /*00d0*/ 	.short	0x0003
        /*00d2*/ 	.short	0x0010
        /*00d4*/ 	.byte	0x00, 0xf5, 0x21, 0x00


	//----- nvinfo : EIATTR_KPARAM_INFO
	.align		4
.L_33:
        /*00d8*/ 	.byte	0x04, 0x17
        /*00da*/ 	.short	(.L_35 - .L_34)
.L_34:
        /*00dc*/ 	.word	0x00000000
        /*00e0*/ 	.short	0x0002
        /*00e2*/ 	.short	0x0008
        /*00e4*/ 	.byte	0x00, 0xf5, 0x21, 0x00


	//----- nvinfo : EIATTR_KPARAM_INFO
	.align		4
.L_35:
        /*00e8*/ 	.byte	0x04, 0x17
        /*00ea*/ 	.short	(.L_37 - .L_36)
.L_36:
        /*00ec*/ 	.word	0x00000000
        /*00f0*/ 	.short	0x0001
        /*00f2*/ 	.short	0x0004
        /*00f4*/ 	.byte	0x00, 0xf0, 0x11, 0x00


	//----- nvinfo : EIATTR_KPARAM_INFO
	.align		4
.L_37:
        /*00f8*/ 	.byte	0x04, 0x17
        /*00fa*/ 	.short	(.L_39 - .L_38)
.L_38:
        /*00fc*/ 	.word	0x00000000
        /*0100*/ 	.short	0x0000
        /*0102*/ 	.short	0x0000
        /*0104*/ 	.byte	0x00, 0xf0, 0x11, 0x00


	//----- nvinfo : EIATTR_SPARSE_MMA_MASK
	.align		4
.L_39:
        /*0108*/ 	.byte	0x03, 0x50
        /*010a*/ 	.short	0x0000


	//----- nvinfo : EIATTR_MAXREG_COUNT
	.align		4
        /*010c*/ 	.byte	0x03, 0x1b
        /*010e*/ 	.short	0x00ff


	//----- nvinfo : EIATTR_MERCURY_ISA_VERSION
	.align		4
        /*0110*/ 	.byte	0x03, 0x5f
        /*0112*/ 	.short	0x0101


	//----- nvinfo : EIATTR_VRC_CTA_INIT_COUNT
	.align		4
        /*0114*/ 	.byte	0x02, 0x4a
	.zero		1
	.zero		1


	//----- nvinfo : EIATTR_EXIT_INSTR_OFFSETS
	.align		4
        /*0118*/ 	.byte	0x04, 0x1c
        /*011a*/ 	.short	(.L_41 - .L_40)


	//   ....[0]....
.L_40:
        /*011c*/ 	.word	0x000003f0


	//----- nvinfo : EIATTR_CBANK_PARAM_SIZE
	.align		4
.L_41:
        /*0120*/ 	.byte	0x03, 0x19
        /*0122*/ 	.short	0x0060


	//----- nvinfo : EIATTR_PARAM_CBANK
	.align		4
        /*0124*/ 	.byte	0x04, 0x0a
        /*0126*/ 	.short	(.L_43 - .L_42)
	.align		4
.L_42:
        /*0128*/ 	.word	index@(.nv.constant0._Z21Kernel_initializationiiPfS_S_S_fS_S_S_ffffff)
        /*012c*/ 	.short	0x0380
        /*012e*/ 	.short	0x0060


	//----- nvinfo : EIATTR_SW_WAR
	.align		4
.L_43:
        /*0130*/ 	.byte	0x04, 0x36
        /*0132*/ 	.short	(.L_45 - .L_44)
.L_44:
        /*0134*/ 	.word	0x00000008
.L_45:


//--------------------- .nv.callgraph             --------------------------
	.section	.nv.callgraph,"",@"SHT_CUDA_CALLGRAPH"
	.align	4
	.sectionentsize	8
	.align		4
        /*0000*/ 	.word	0x00000000
	.align		4
        /*0004*/ 	.word	0xffffffff
	.align		4
        /*0008*/ 	.word	0x00000000
	.align		4
        /*000c*/ 	.word	0xfffffffe
	.align		4
        /*0010*/ 	.word	0x00000000
	.align		4
        /*0014*/ 	.word	0xfffffffd
	.align		4
        /*0018*/ 	.word	0x00000000
	.align		4
        /*001c*/ 	.word	0xfffffffc


//--------------------- .text._Z21Kernel_initializationiiPfS_S_S_fS_S_S_ffffff --------------------------
	.section	.text._Z21Kernel_initializationiiPfS_S_S_fS_S_S_ffffff,"ax",@progbits
	.align	128
        .global         _Z21Kernel_initializationiiPfS_S_S_fS_S_S_ffffff
        .type           _Z21Kernel_initializationiiPfS_S_S_fS_S_S_ffffff,@function
        .size           _Z21Kernel_initializationiiPfS_S_S_fS_S_S_ffffff,(.L_x_1 - _Z21Kernel_initializationiiPfS_S_S_fS_S_S_ffffff)
        .other          _Z21Kernel_initializationiiPfS_S_S_fS_S_S_ffffff,@"STO_CUDA_ENTRY STV_DEFAULT"
_Z21Kernel_initializationiiPfS_S_S_fS_S_S_ffffff:
.text._Z21Kernel_initializationiiPfS_S_S_fS_S_S_ffffff:
[----:B------:R-:W-:Y:S01]  /*0000*/  LDC R1, c[0x0][0x37c] ;  /* 0x0000df00ff017b82 */ /* 0x000fe20000000800 */
[----:B------:R-:W0:Y:S01]  /*0010*/  S2R R0, SR_CTAID.X ;  /* 0x0000000000007919 */ /* 0x000e220000002500 */
[----:B------:R-:W0:Y:S06]  /*0020*/  LDCU UR6, c[0x0][0x360] ;  /* 0x00006c00ff0677ac */ /* 0x000e2c0008000800 */
[----:B------:R-:W1:Y:S01]  /*0030*/  LDC.64 R2, c[0x0][0x388] ;  /* 0x0000e200ff027b82 */ /* 0x000e620000000a00 */
[----:B------:R-:W0:Y:S01]  /*0040*/  S2R R5, SR_TID.X ;  /* 0x0000000000057919 */ /* 0x000e220000002100 */
[----:B------:R-:W2:Y:S01]  /*0050*/  LDCU UR7, c[0x0][0x364] ;  /* 0x00006c80ff0777ac */ /* 0x000ea20008000800 */
[----:B------:R-:W2:Y:S01]  /*0060*/  S2R R4, SR_CTAID.Y ;  /* 0x0000000000047919 */ /* 0x000ea20000002600 */
[----:B------:R-:W3:Y:S04]  /*0070*/  LDCU UR8, c[0x0][0x384] ;  /* 0x00007080ff0877ac */ /* 0x000ee80008000800 */
[----:B------:R-:W4:Y:S01]  /*0080*/  LDC.64 R8, c[0x0][0x3a0] ;  /* 0x0000e800ff087b82 */ /* 0x000f220000000a00 */
[----:B------:R-:W2:Y:S01]  /*0090*/  S2R R7, SR_TID.Y ;  /* 0x0000000000077919 */ /* 0x000ea20000002200 */
[----:B------:R-:W5:Y:S06]  /*00a0*/  LDCU.64 UR4, c[0x0][0x358] ;  /* 0x00006b00ff0477ac */ /* 0x000f6c0008000a00 */
[----:B------:R-:W4:Y:S01]  /*00b0*/  LDC.64 R14, c[0x0][0x3b0] ;  /* 0x0000ec00ff0e7b82 */ /* 0x000f220000000a00 */
[----:B0-----:R-:W-:Y:S01]  /*00c0*/  IMAD R0, R0, UR6, R5 ;  /* 0x0000000600007c24 */ /* 0x001fe2000f8e0205 */
[----:B------:R-:W0:Y:S01]  /*00d0*/  LDCU UR6, c[0x0][0x3a8] ;  /* 0x00007500ff0677ac */ /* 0x000e220008000800 */
[----:B--2---:R-:W-:-:S04]  /*00e0*/  IMAD R5, R4, UR7, R7 ;  /* 0x0000000704057c24 */ /* 0x004fc8000f8e0207 */
[----:B---3--:R-:W-:Y:S01]  /*00f0*/  IMAD R0, R0, UR8, R5 ;  /* 0x0000000800007c24 */ /* 0x008fe2000f8e0205 */
[----:B------:R-:W2:Y:S01]  /*0100*/  LDCU.128 UR8, c[0x0][0x3d0] ;  /* 0x00007a00ff0877ac */ /* 0x000ea20008000c00 */
[----:B------:R-:W3:Y:S02]  /*0110*/  LDC.64 R4, c[0x0][0x390] ;  /* 0x0000e400ff047b82 */ /* 0x000ee40000000a00 */
[----:B-1----:R-:W-:-:S05]  /*0120*/  IMAD.WIDE R2, R0, 0x4, R2 ;  /* 0x0000000400027825 */ /* 0x002fca00078e0202 */
[----:B-----5:R-:W0:Y:S01]  /*0130*/  LDG.E R6, desc[UR4][R2.64] ;  /* 0x0000000402067981 */ /* 0x020e22000c1e1900 */
[----:B---3--:R-:W-:-:S04]  /*0140*/  IMAD.WIDE R4, R0, 0x4, R4 ;  /* 0x0000000400047825 */ /* 0x008fc800078e0204 */
[----:B0-----:R-:W-:Y:S02]  /*0150*/  FMUL R11, R6, UR6 ;  /* 0x00000006060b7c20 */ /* 0x001fe40008400000 */
[----:B------:R-:W0:Y:S03]  /*0160*/  LDC.64 R6, c[0x0][0x398] ;  /* 0x0000e600ff067b82 */ /* 0x000e260000000a00 */
[----:B------:R-:W-:Y:S04]  /*0170*/  STG.E desc[UR4][R4.64], R11 ;  /* 0x0000000b04007986 */ /* 0x000fe8000c101904 */
[----:B------:R-:W3:Y:S01]  /*0180*/  LDG.E R10, desc[UR4][R2.64] ;  /* 0x00000004020a7981 */ /* 0x000ee2000c1e1900 */
[----:B----4-:R-:W-:-:S04]  /*0190*/  IMAD.WIDE R8, R0, 0x4, R8 ;  /* 0x0000000400087825 */ /* 0x010fc800078e0208 */
[----:B0-----:R-:W-:-:S04]  /*01a0*/  IMAD.WIDE R6, R0, 0x4, R6 ;  /* 0x0000000400067825 */ /* 0x001fc800078e0206 */
[----:B---3--:R-:W-:Y:S01]  /*01b0*/  FMUL R17, R10, UR6 ;  /* 0x000000060a117c20 */ /* 0x008fe20008400000 */
[----:B------:R-:W0:Y:S04]  /*01c0*/  LDCU.64 UR6, c[0x0][0x3c8] ;  /* 0x00007900ff0677ac */ /* 0x000e280008000a00 */
[----:B------:R1:W-:Y:S04]  /*01d0*/  STG.E desc[UR4][R6.64], R17 ;  /* 0x0000001106007986 */ /* 0x0003e8000c101904 */
[----:B------:R3:W-:Y:S04]  /*01e0*/  STG.E desc[UR4][R8.64], RZ ;  /* 0x000000ff08007986 */ /* 0x0007e8000c101904 */
[----:B------:R-:W4:Y:S01]  /*01f0*/  LDG.E R16, desc[UR4][R2.64] ;  /* 0x0000000402107981 */ /* 0x000f22000c1e1900 */
[----:B--2---:R-:W-:Y:S01]  /*0200*/  F2F.F64.F32 R12, UR9 ;  /* 0x00000009000c7d10 */ /* 0x004fe20008201800 */
[----:B-1----:R-:W-:-:S02]  /*0210*/  IMAD.WIDE R6, R0, 0x4, R14 ;  /* 0x0000000400067825 */ /* 0x002fc400078e020e */
[----:B------:R-:W1:Y:S05]  /*0220*/  LDC.64 R14, c[0x0][0x3b8] ;  /* 0x0000ee00ff0e7b82 */ /* 0x000e6a0000000a00 */
[----:B----4-:R-:W2:Y:S01]  /*0230*/  F2F.F64.F32 R10, R16 ;  /* 0x00000010000a7310 */ /* 0x010ea20000201800 */
[----:B0-----:R-:W-:-:S07]  /*0240*/  FMUL R18, R16, UR6 ;  /* 0x0000000610127c20 */ /* 0x001fce0008400000 */
[----:B------:R-:W0:Y:S01]  /*0250*/  F2F.F64.F32 R4, R18 ;  /* 0x0000001200047310 */ /* 0x000e220000201800 */
[----:B--2---:R-:W-:-:S08]  /*0260*/  DADD R10, -R10, 1 ;  /* 0x3ff000000a0a7429 */ /* 0x004fd00000000100 */
[----:B0-----:R-:W-:-:S06]  /*0270*/  DFMA R4, R10, R12, R4 ;  /* 0x0000000c0a04722b */ /* 0x001fcc0000000004 */
[----:B------:R-:W0:Y:S02]  /*0280*/  F2F.F32.F64 R17, R4 ;  /* 0x0000000400117310 */ /* 0x000e240000301000 */
[----:B0-----:R0:W-:Y:S04]  /*0290*/  STG.E desc[UR4][R6.64], R17 ;  /* 0x0000001106007986 */ /* 0x0011e8000c101904 */
[----:B------:R-:W2:Y:S02]  /*02a0*/  LDG.E R19, desc[UR4][R2.64] ;  /* 0x0000000402137981 */ /* 0x000ea4000c1e1900 */
[----:B------:R-:W-:Y:S01]  /*02b0*/  F2F.F64.F32 R12, UR10 ;  /* 0x0000000a000c7d10 */ /* 0x000fe20008201800 */
[----:B-1----:R-:W-:Y:S02]  /*02c0*/  IMAD.WIDE R4, R0, 0x4, R14 ;  /* 0x0000000400047825 */ /* 0x002fe400078e020e */
[----:B------:R-:W1:Y:S05]  /*02d0*/  LDC.64 R14, c[0x0][0x3c0] ;  /* 0x0000f000ff0e7b82 */ /* 0x000e6a0000000a00 */
[----:B--2---:R-:W2:Y:S01]  /*02e0*/  F2F.F64.F32 R10, R19 ;  /* 0x00000013000a7310 */ /* 0x004ea20000201800 */
[----:B------:R-:W-:-:S07]  /*02f0*/  FMUL R16, R19, UR7 ;  /* 0x0000000713107c20 */ /* 0x000fce0008400000 */
[----:B---3--:R-:W3:Y:S01]  /*0300*/  F2F.F64.F32 R8, R16 ;  /* 0x0000001000087310 */ /* 0x008ee20000201800 */
[----:B--2---:R-:W-:-:S08]  /*0310*/  DADD R10, -R10, 1 ;  /* 0x3ff000000a0a7429 */ /* 0x004fd00000000100 */
[----:B---3--:R-:W-:-:S06]  /*0320*/  DFMA R8, R10, R12, R8 ;  /* 0x0000000c0a08722b */ /* 0x008fcc0000000008 */
[----:B------:R-:W2:Y:S02]  /*0330*/  F2F.F32.F64 R21, R8 ;  /* 0x0000000800157310 */ /* 0x000ea40000301000 */
[----:B--2---:R-:W-:Y:S04]  /*0340*/  STG.E desc[UR4][R4.64], R21 ;  /* 0x0000001504007986 */ /* 0x004fe8000c101904 */
[----:B------:R-:W2:Y:S02]  /*0350*/  LDG.E R2, desc[UR4][R2.64] ;  /* 0x0000000402027981 */ /* 0x000ea4000c1e1900 */
[----:B------:R-:W-:Y:S01]  /*0360*/  F2F.F64.F32 R12, UR11 ;  /* 0x0000000b000c7d10 */ /* 0x000fe20008201800 */
[----:B-1----:R-:W-:-:S07]  /*0370*/  IMAD.WIDE R8, R0, 0x4, R14 ;  /* 0x0000000400087825 */ /* 0x002fce00078e020e */
[----:B--2---:R-:W1:Y:S01]  /*0380*/  F2F.F64.F32 R10, R2 ;  /* 0x00000002000a7310 */ /* 0x004e620000201800 */
[----:B0-----:R-:W-:-:S07]  /*0390*/  FMUL R17, R2, UR8 ;  /* 0x0000000802117c20 */ /* 0x001fce0008400000 */
[----:B------:R-:W0:Y:S01]  /*03a0*/  F2F.F64.F32 R6, R17 ;  /* 0x0000001100067310 */ /* 0x000e220000201800 */
[----:B-1----:R-:W-:-:S08]  /*03b0*/  DADD R10, -R10, 1 ;  /* 0x3ff000000a0a7429 */ /* 0x002fd00000000100 */
[----:B0-----:R-:W-:-:S10]  /*03c0*/  DFMA R6, R10, R12, R6 ;  /* 0x0000000c0a06722b */ /* 0x001fd40000000006 */
[----:B------:R-:W0:Y:S02]  /*03d0*/  F2F.F32.F64 R7, R6 ;  /* 0x0000000600077310 */ /* 0x000e240000301000 */
[----:B0-----:R-:W-:Y:S01]  /*03e0*/  STG.E desc[UR4][R8.64], R7 ;  /* 0x0000000708007986 */ /* 0x001fe2000c101904 */
[----:B------:R-:W-:Y:S05]  /*03f0*/  EXIT ;  /* 0x000000000000794d */ /* 0x000fea0003800000 */
.L_x_0:
[----:B------:R-:W-:-:S00]  /*0400*/  BRA `(.L_x_0) ;  /* 0xfffffffc00fc7947 */ /* 0x000fc0000383ffff */
[----:B------:R-:W-:-:S00]  /*0410*/  NOP ;  /* 0x0000000000007918 */ /* 0x000fc00000000000 */
        /* <DEDUP_REMOVED lines=14> */
.L_x_1:


//--------------------- .nv.shared.reserved.0     --------------------------
	.section	.nv.shared.reserved.0,"aw",@nobits
	.weak		__nv_reservedSMEM_offset_0_alias
	.size		__nv_reservedSMEM_offset_0_alias, 0, 64
	.other		__nv_reservedSMEM_offset_0_alias,@"STO_CUDA_RESERVED_SHARED STV_DEFAULT"
__nv_reservedSMEM_offset_0_alias:
	.zero		0
	.zero		64


//--------------------- .nv.constant0._Z21Kernel_initializationiiPfS_S_S_fS_S_S_ffffff --------------------------
	.section	.nv.constant0._Z21Kernel_initializationiiPfS_S_S_fS_S_S_ffffff,"a",@progbits
	.sectionflags	@""
	.align	4
.nv.constant0._Z21Kernel_initializationiiPfS_S_S_fS_S_S_ffffff:
	.zero		992


//--------------------- SYMBOLS --------------------------

	.type		.nv.reservedSmem.offset0,@object
	.size		.nv.reservedSmem.offset0,0x4
